//
// Generated by NVIDIA NVVM Compiler
//
// Compiler Build ID: CL-36424714
// Cuda compilation tools, release 13.0, V13.0.88
// Based on NVVM 20.0.0
//

.version 9.0
.target sm_100
.address_size 64

	// .globl	_Z3AddiPfS_S_

.visible .entry _Z3AddiPfS_S_(
	.param .u32 _Z3AddiPfS_S__param_0,
	.param .u64 .ptr .align 1 _Z3AddiPfS_S__param_1,
	.param .u64 .ptr .align 1 _Z3AddiPfS_S__param_2,
	.param .u64 .ptr .align 1 _Z3AddiPfS_S__param_3
)
{
	.reg .pred 	%p<2>;
	.reg .b32 	%r<6>;
	.reg .b32 	%f<4>;
	.reg .b64 	%rd<11>;

	ld.param.u32 	%r2, [_Z3AddiPfS_S__param_0];
	ld.param.u64 	%rd1, [_Z3AddiPfS_S__param_1];
	ld.param.u64 	%rd2, [_Z3AddiPfS_S__param_2];
	ld.param.u64 	%rd3, [_Z3AddiPfS_S__param_3];
	mov.u32 	%r3, %ctaid.x;
	mov.u32 	%r4, %ntid.x;
	mov.u32 	%r5, %tid.x;
	mad.lo.s32 	%r1, %r3, %r4, %r5;
	setp.ge.s32 	%p1, %r1, %r2;
	@%p1 bra 	$L__BB0_2;
	cvta.to.global.u64 	%rd4, %rd1;
	cvta.to.global.u64 	%rd5, %rd2;
	cvta.to.global.u64 	%rd6, %rd3;
	mul.wide.s32 	%rd7, %r1, 4;
	add.s64 	%rd8, %rd4, %rd7;
	ld.global.f32 	%f1, [%rd8];
	add.s64 	%rd9, %rd5, %rd7;
	ld.global.f32 	%f2, [%rd9];
	add.f32 	%f3, %f1, %f2;
	add.s64 	%rd10, %rd6, %rd7;
	st.global.f32 	[%rd10], %f3;
$L__BB0_2:
	ret;

}


// ===== COMPILED SASS (sm_100) =====

	.target	sm_100

	.elftype	@"ET_EXEC"


//--------------------- .note.nv.tkinfo           --------------------------
	.section	.note.nv.tkinfo,"",@"SHT_NOTE"
	.sectionflags	@"SHF_NOTE_NV_TKINFO"
	.tkinfo
        /*0018*/ 	.word	0x00000002
        /*0030*/ 	.string	""
        /*0030*/ 	.string	"ptxas"
        /*0030*/ 	.string	"Cuda compilation tools, release 13.0, V13.0.88"
        /*0030*/ 	.string	"Build cuda_13.0.r13.0/compiler.36424714_0"
        /*0030*/ 	.string	"-arch sm_100 -m 64 "



//--------------------- .note.nv.cuinfo           --------------------------
	.section	.note.nv.cuinfo,"",@"SHT_NOTE"
	.sectionflags	@"SHF_NOTE_NV_CUINFO"
        /*0018*/ 	.short	0x0002
        /*001a*/ 	.short	0x0064
        /*001c*/ 	.short	0x0082
	.zero		2


//--------------------- .nv.info                  --------------------------
	.section	.nv.info,"",@"SHT_CUDA_INFO"
	.align	4


	//----- nvinfo : EIATTR_REGCOUNT
	.align		4
        /*0000*/ 	.byte	0x04, 0x2f
        /*0002*/ 	.short	(.L_1 - .L_0)
	.align		4
.L_0:
        /*0004*/ 	.word	index@(_Z3AddiPfS_S_)
        /*0008*/ 	.word	0x0000000c


	//----- nvinfo : EIATTR_FRAME_SIZE
	.align		4
.L_1:
        /*000c*/ 	.byte	0x04, 0x11
        /*000e*/ 	.short	(.L_3 - .L_2)
	.align		4
.L_2:
        /*0010*/ 	.word	index@(_Z3AddiPfS_S_)
        /*0014*/ 	.word	0x00000000


	//----- nvinfo : EIATTR_MIN_STACK_SIZE
	.align		4
.L_3:
        /*0018*/ 	.byte	0x04, 0x12
        /*001a*/ 	.short	(.L_5 - .L_4)
	.align		4
.L_4:
        /*001c*/ 	.word	index@(_Z3AddiPfS_S_)
        /*0020*/ 	.word	0x00000000
.L_5:


//--------------------- .nv.compat                --------------------------
	.section	.nv.compat,"",@"SHT_CUDA_COMPAT_INFO"
	.align	4
        /*0000*/ 	.byte	0x02, 0x09, 0x00, 0x00, 0x02, 0x02, 0x01, 0x00, 0x02, 0x05, 0x05, 0x00, 0x03, 0x07, 0x01, 0x01
        /*0010*/ 	.byte	0x02, 0x03, 0x00, 0x00, 0x02, 0x06, 0x01, 0x00, 0x04, 0x0b, 0x08, 0x00, 0x09, 0x00, 0x00, 0x00
        /*0020*/ 	.byte	0x00, 0x00, 0x00, 0x00


//--------------------- .nv.info._Z3AddiPfS_S_    --------------------------
	.section	.nv.info._Z3AddiPfS_S_,"",@"SHT_CUDA_INFO"
	.sectionflags	@""
	.align	4


	//----- nvinfo : EIATTR_CUDA_API_VERSION
	.align		4
        /*0000*/ 	.byte	0x04, 0x37
        /*0002*/ 	.short	(.L_7 - .L_6)
.L_6:
        /*0004*/ 	.word	0x00000082


	//----- nvinfo : EIATTR_KPARAM_INFO
	.align		4
.L_7:
        /*0008*/ 	.byte	0x04, 0x17
        /*000a*/ 	.short	(.L_9 - .L_8)
.L_8:
        /*000c*/ 	.word	0x00000000
        /*0010*/ 	.short	0x0003
        /*0012*/ 	.short	0x0018
        /*0014*/ 	.byte	0x00, 0xf5, 0x21, 0x00


	//----- nvinfo : EIATTR_KPARAM_INFO
	.align		4
.L_9:
        /*0018*/ 	.byte	0x04, 0x17
        /*001a*/ 	.short	(.L_11 - .L_10)
.L_10:
        /*001c*/ 	.word	0x00000000
        /*0020*/ 	.short	0x0002
        /*0022*/ 	.short	0x0010
        /*0024*/ 	.byte	0x00, 0xf5, 0x21, 0x00


	//----- nvinfo : EIATTR_KPARAM_INFO
	.align		4
.L_11:
        /*0028*/ 	.byte	0x04, 0x17
        /*002a*/ 	.short	(.L_13 - .L_12)
.L_12:
        /*002c*/ 	.word	0x00000000
        /*0030*/ 	.short	0x0001
        /*0032*/ 	.short	0x0008
        /*0034*/ 	.byte	0x00, 0xf5, 0x21, 0x00


	//----- nvinfo : EIATTR_KPARAM_INFO
	.align		4
.L_13:
        /*0038*/ 	.byte	0x04, 0x17
        /*003a*/ 	.short	(.L_15 - .L_14)
.L_14:
        /*003c*/ 	.word	0x00000000
        /*0040*/ 	.short	0x0000
        /*0042*/ 	.short	0x0000
        /*0044*/ 	.byte	0x00, 0xf0, 0x11, 0x00


	//----- nvinfo : EIATTR_SPARSE_MMA_MASK
	.align		4
.L_15:
        /*0048*/ 	.byte	0x03, 0x50
        /*004a*/ 	.short	0x0000


	//----- nvinfo : EIATTR_MAXREG_COUNT
	.align		4
        /*004c*/ 	.byte	0x03, 0x1b
        /*004e*/ 	.short	0x00ff


	//----- nvinfo : EIATTR_MERCURY_ISA_VERSION
	.align		4
        /*0050*/ 	.byte	0x03, 0x5f
        /*0052*/ 	.short	0x0101


	//----- nvinfo : EIATTR_VRC_CTA_INIT_COUNT
	.align		4
        /*0054*/ 	.byte	0x02, 0x4a
	.zero		1
	.zero		1


	//----- nvinfo : EIATTR_EXIT_INSTR_OFFSETS
	.align		4
        /*0058*/ 	.byte	0x04, 0x1c
        /*005a*/ 	.short	(.L_17 - .L_16)


	//   ....[0]....
.L_16:
        /*005c*/ 	.word	0x00000070


	//   ....[1]....
        /*0060*/ 	.word	0x00000130


	//----- nvinfo : EIATTR_CBANK_PARAM_SIZE
	.align		4
.L_17:
        /*0064*/ 	.byte	0x03, 0x19
        /*0066*/ 	.short	0x0020


	//----- nvinfo : EIATTR_PARAM_CBANK
	.align		4
        /*0068*/ 	.byte	0x04, 0x0a
        /*006a*/ 	.short	(.L_19 - .L_18)
	.align		4
.L_18:
        /*006c*/ 	.word	index@(.nv.constant0._Z3AddiPfS_S_)
        /*0070*/ 	.short	0x0380
        /*0072*/ 	.short	0x0020


	//----- nvinfo : EIATTR_SW_WAR
	.align		4
.L_19:
        /*0074*/ 	.byte	0x04, 0x36
        /*0076*/ 	.short	(.L_21 - .L_20)
.L_20:
        /*0078*/ 	.word	0x00000008
.L_21:


//--------------------- .nv.callgraph             --------------------------
	.section	.nv.callgraph,"",@"SHT_CUDA_CALLGRAPH"
	.align	4
	.sectionentsize	8
	.align		4
        /*0000*/ 	.word	0x00000000
	.align		4
        /*0004*/ 	.word	0xffffffff
	.align		4
        /*0008*/ 	.word	0x00000000
	.align		4
        /*000c*/ 	.word	0xfffffffe
	.align		4
        /*0010*/ 	.word	0x00000000
	.align		4
        /*0014*/ 	.word	0xfffffffd
	.align		4
        /*0018*/ 	.word	0x00000000
	.align		4
        /*001c*/ 	.word	0xfffffffc


//--------------------- .text._Z3AddiPfS_S_       --------------------------
	.section	.text._Z3AddiPfS_S_,"ax",@progbits
	.align	128
        .global         _Z3AddiPfS_S_
        .type           _Z3AddiPfS_S_,@function
        .size           _Z3AddiPfS_S_,(.L_x_1 - _Z3AddiPfS_S_)
        .other          _Z3AddiPfS_S_,@"STO_CUDA_ENTRY STV_DEFAULT"
_Z3AddiPfS_S_:
.text._Z3AddiPfS_S_:
[----:B------:R-:W-:Y:S01]  /*0000*/  LDC R1, c[0x0][0x37c] ;  /* 0x0000df00ff017b82 */ /* 0x000fe20000000800 */
[----:B------:R-:W0:Y:S07]  /*0010*/  S2R R0, SR_TID.X ;  /* 0x0000000000007919 */ /* 0x000e2e0000002100 */
[----:B------:R-:W0:Y:S01]  /*0020*/  S2UR UR4, SR_CTAID.X ;  /* 0x00000000000479c3 */ /* 0x000e220000002500 */
[----:B------:R-:W1:Y:S07]  /*0030*/  LDCU UR5, c[0x0][0x380] ;  /* 0x00007000ff0577ac */ /* 0x000e6e0008000800 */
[----:B------:R-:W0:Y:S02]  /*0040*/  LDC R9, c[0x0][0x360] ;  /* 0x0000d800ff097b82 */ /* 0x000e240000000800 */
[----:B0-----:R-:W-:-:S05]  /*0050*/  IMAD R9, R9, UR4, R0 ;  /* 0x0000000409097c24 */ /* 0x001fca000f8e0200 */
[----:B-1----:R-:W-:-:S13]  /*0060*/  ISETP.GE.AND P0, PT, R9, UR5, PT ;  /* 0x0000000509007c0c */ /* 0x002fda000bf06270 */
[----:B------:R-:W-:Y:S05]  /*0070*/  @P0 EXIT ;  /* 0x000000000000094d */ /* 0x000fea0003800000 */
[----:B------:R-:W0:Y:S01]  /*0080*/  LDC.64 R2, c[0x0][0x388] ;  /* 0x0000e200ff027b82 */ /* 0x000e220000000a00 */
[----:B------:R-:W1:Y:S07]  /*0090*/  LDCU.64 UR4, c[0x0][0x358] ;  /* 0x00006b00ff0477ac */ /* 0x000e6e0008000a00 */
[----:B------:R-:W2:Y:S08]  /*00a0*/  LDC.64 R4, c[0x0][0x390] ;  /* 0x0000e400ff047b82 */ /* 0x000eb00000000a00 */
[----:B------:R-:W3:Y:S01]  /*00b0*/  LDC.64 R6, c[0x0][0x398] ;  /* 0x0000e600ff067b82 */ /* 0x000ee20000000a00 */
[----:B0-----:R-:W-:-:S06]  /*00c0*/  IMAD.WIDE R2, R9, 0x4, R2 ;  /* 0x0000000409027825 */ /* 0x001fcc00078e0202 */
[----:B-1----:R-:W4:Y:S01]  /*00d0*/  LDG.E R2, desc[UR4][R2.64] ;  /* 0x0000000402027981 */ /* 0x002f22000c1e1900 */
[----:B--2---:R-:W-:-:S06]  /*00e0*/  IMAD.WIDE R4, R9, 0x4, R4 ;  /* 0x0000000409047825 */ /* 0x004fcc00078e0204 */
[----:B------:R-:W4:Y:S01]  /*00f0*/  LDG.E R5, desc[UR4][R4.64] ;  /* 0x0000000404057981 */ /* 0x000f22000c1e1900 */
[----:B---3--:R-:W-:-:S04]  /*0100*/  IMAD.WIDE R6, R9, 0x4, R6 ;  /* 0x0000000409067825 */ /* 0x008fc800078e0206 */
[----:B----4-:R-:W-:-:S05]  /*0110*/  FADD R9, R2, R5 ;  /* 0x0000000502097221 */ /* 0x010fca0000000000 */
[----:B------:R-:W-:Y:S01]  /*0120*/  STG.E desc[UR4][R6.64], R9 ;  /* 0x0000000906007986 */ /* 0x000fe2000c101904 */
[----:B------:R-:W-:Y:S05]  /*0130*/  EXIT ;  /* 0x000000000000794d */ /* 0x000fea0003800000 */
.L_x_0:
[----:B------:R-:W-:-:S00]  /*0140*/  BRA `(.L_x_0) ;  /* 0xfffffffc00fc7947 */ /* 0x000fc0000383ffff */
[----:B------:R-:W-:-:S00]  /*0150*/  NOP ;  /* 0x0000000000007918 */ /* 0x000fc00000000000 */
        /* <DEDUP_REMOVED lines=10> */
.L_x_1:


//--------------------- .nv.shared.reserved.0     --------------------------
	.section	.nv.shared.reserved.0,"aw",@nobits
	.weak		__nv_reservedSMEM_offset_0_alias
	.size		__nv_reservedSMEM_offset_0_alias, 0, 64
	.other		__nv_reservedSMEM_offset_0_alias,@"STO_CUDA_RESERVED_SHARED STV_DEFAULT"
__nv_reservedSMEM_offset_0_alias:
	.zero		0
	.zero		64


//--------------------- .nv.constant0._Z3AddiPfS_S_ --------------------------
	.section	.nv.constant0._Z3AddiPfS_S_,"a",@progbits
	.sectionflags	@""
	.align	4
.nv.constant0._Z3AddiPfS_S_:
	.zero		928


//--------------------- SYMBOLS --------------------------

	.type		.nv.reservedSmem.offset0,@object
	.size		.nv.reservedSmem.offset0,0x4
